	.headerflags	@"EF_CUDA_TEXMODE_UNIFIED EF_CUDA_64BIT_ADDRESS EF_CUDA_SM86 EF_CUDA_VIRTUAL_SM(EF_CUDA_SM86)"
	.elftype	@"ET_EXEC"


//--------------------- .nv.info                  --------------------------
	.section	.nv.info,"",@"SHT_CUDA_INFO"
	.align	4


	//----- nvinfo : EIATTR_REGCOUNT
	.align		4
        /*0000*/ 	.byte	0x04, 0x2f
        /*0002*/ 	.short	(.L_1 - .L_0)
	.align		4
.L_0:
        /*0004*/ 	.word	index@(triton__0d1d2de)
        /*0008*/ 	.word	0x0000000a


	//----- nvinfo : EIATTR_MAX_STACK_SIZE
	.align		4
.L_1:
        /*000c*/ 	.byte	0x04, 0x23
        /*000e*/ 	.short	(.L_3 - .L_2)
	.align		4
.L_2:
        /*0010*/ 	.word	index@(triton__0d1d2de)
        /*0014*/ 	.word	0x00000000


	//----- nvinfo : EIATTR_MIN_STACK_SIZE
	.align		4
.L_3:
        /*0018*/ 	.byte	0x04, 0x12
        /*001a*/ 	.short	(.L_5 - .L_4)
	.align		4
.L_4:
        /*001c*/ 	.word	index@(triton__0d1d2de)
        /*0020*/ 	.word	0x00000000


	//----- nvinfo : EIATTR_FRAME_SIZE
	.align		4
.L_5:
        /*0024*/ 	.byte	0x04, 0x11
        /*0026*/ 	.short	(.L_7 - .L_6)
	.align		4
.L_6:
        /*0028*/ 	.word	index@(triton__0d1d2de)
        /*002c*/ 	.word	0x00000000
.L_7:


//--------------------- .nv.info.triton__0d1d2de  --------------------------
	.section	.nv.info.triton__0d1d2de,"",@"SHT_CUDA_INFO"
	.align	4


	//----- nvinfo : EIATTR_CUDA_API_VERSION
	.align		4
        /*0000*/ 	.byte	0x04, 0x37
        /*0002*/ 	.short	(.L_9 - .L_8)
.L_8:
        /*0004*/ 	.word	0x0000007b


	//----- nvinfo : EIATTR_SW2861232_WAR
	.align		4
.L_9:
        /*0008*/ 	.byte	0x01, 0x35
	.zero		2


	//----- nvinfo : EIATTR_PARAM_CBANK
	.align		4
        /*000c*/ 	.byte	0x04, 0x0a
        /*000e*/ 	.short	(.L_11 - .L_10)
	.align		4
.L_10:
        /*0010*/ 	.word	index@(.nv.constant0.triton__0d1d2de)
        /*0014*/ 	.short	0x0160
        /*0016*/ 	.short	0x0014


	//----- nvinfo : EIATTR_CBANK_PARAM_SIZE
	.align		4
.L_11:
        /*0018*/ 	.byte	0x03, 0x19
        /*001a*/ 	.short	0x0014


	//----- nvinfo : EIATTR_KPARAM_INFO
	.align		4
        /*001c*/ 	.byte	0x04, 0x17
        /*001e*/ 	.short	(.L_13 - .L_12)
.L_12:
        /*0020*/ 	.word	0x00000000
        /*0024*/ 	.short	0x0002
        /*0026*/ 	.short	0x0010
        /*0028*/ 	.byte	0x00, 0xf0, 0x11, 0x00


	//----- nvinfo : EIATTR_KPARAM_INFO
	.align		4
.L_13:
        /*002c*/ 	.byte	0x04, 0x17
        /*002e*/ 	.short	(.L_15 - .L_14)
.L_14:
        /*0030*/ 	.word	0x00000000
        /*0034*/ 	.short	0x0001
        /*0036*/ 	.short	0x0008
        /*0038*/ 	.byte	0x00, 0xf0, 0x21, 0x00


	//----- nvinfo : EIATTR_KPARAM_INFO
	.align		4
.L_15:
        /*003c*/ 	.byte	0x04, 0x17
        /*003e*/ 	.short	(.L_17 - .L_16)
.L_16:
        /*0040*/ 	.word	0x00000000
        /*0044*/ 	.short	0x0000
        /*0046*/ 	.short	0x0000
        /*0048*/ 	.byte	0x00, 0xf0, 0x21, 0x00


	//----- nvinfo : EIATTR_MAXREG_COUNT
	.align		4
.L_17:
        /*004c*/ 	.byte	0x03, 0x1b
        /*004e*/ 	.short	0x00ff


	//----- nvinfo : EIATTR_EXIT_INSTR_OFFSETS
	.align		4
        /*0050*/ 	.byte	0x04, 0x1c
        /*0052*/ 	.short	(.L_19 - .L_18)


	//   ....[0]....
.L_18:
        /*0054*/ 	.word	0x00000230


	//----- nvinfo : EIATTR_MAX_THREADS
	.align		4
.L_19:
        /*0058*/ 	.byte	0x04, 0x05
        /*005a*/ 	.short	(.L_21 - .L_20)
.L_20:
        /*005c*/ 	.word	0x00000100
        /*0060*/ 	.word	0x00000001
        /*0064*/ 	.word	0x00000001
.L_21:


//--------------------- .nv.rel.action            --------------------------
	.section	.nv.rel.action,"",@"SHT_CUDA_RELOCINFO"
	.align	8
	.sectionentsize	8
        /*0000*/ 	.byte	0x73, 0x00, 0x00, 0x00, 0x00, 0x00, 0x00, 0x00, 0x00, 0x00, 0x00, 0x11, 0x25, 0x00, 0x05, 0x36


//--------------------- .nv.constant0.triton__0d1d2de --------------------------
	.section	.nv.constant0.triton__0d1d2de,"a",@progbits
	.align	4
.nv.constant0.triton__0d1d2de:
	.zero		372


//--------------------- .text.triton__0d1d2de     --------------------------
	.section	.text.triton__0d1d2de,"ax",@progbits
	.sectioninfo	@"SHI_REGISTERS=10"
	.align	128
        .global         triton__0d1d2de
        .type           triton__0d1d2de,@function
        .size           triton__0d1d2de,(.L_x_1 - triton__0d1d2de)
        .other          triton__0d1d2de,@"STO_CUDA_ENTRY STV_DEFAULT"
triton__0d1d2de:
.text.triton__0d1d2de:
[----:B------:R-:W-:-:S02]  /*0000*/  IMAD.MOV.U32 R1, RZ, RZ, c[0x0][0x28] ;  /* 0x00000a00ff017624 */ /* 0x000fc400078e00ff */
[----:B------:R-:W0:Y:S01]  /*0010*/  S2R R0, SR_TID.X ;  /* 0x0000000000007919 */ /* 0x000e220000002100 */
[----:B------:R-:W-:-:S03]  /*0020*/  ULDC.64 UR4, c[0x0][0x118] ;  /* 0x0000460000047ab9 */ /* 0x000fc60000000a00 */
[----:B------:R-:W1:Y:S01]  /*0030*/  S2R R3, SR_CTAID.X ;  /* 0x0000000000037919 */ /* 0x000e620000002500 */
[----:B0-----:R-:W-:-:S05]  /*0040*/  IMAD.SHL.U32 R0, R0, 0x2, RZ ;  /* 0x0000000200007824 */ /* 0x001fca00078e00ff */
[----:B------:R-:W-:-:S05]  /*0050*/  LOP3.LUT R0, R0, 0x1fe, RZ, 0xc0, !PT ;  /* 0x000001fe00007812 */ /* 0x000fca00078ec0ff */
[----:B-1----:R-:W-:-:S05]  /*0060*/  IMAD R0, R3, 0x200, R0 ;  /* 0x0000020003007824 */ /* 0x002fca00078e0200 */
[----:B------:R-:W-:-:S04]  /*0070*/  SHF.R.S32.HI R3, RZ, 0x1f, R0 ;  /* 0x0000001fff037819 */ /* 0x000fc80000011400 */
[----:B------:R-:W-:-:S04]  /*0080*/  LEA.HI R3, R3, R0, RZ, 0xc ;  /* 0x0000000003037211 */ /* 0x000fc800078f60ff */
[----:B------:R-:W-:Y:S02]  /*0090*/  LOP3.LUT R5, R3, 0xf000, RZ, 0xc0, !PT ;  /* 0x0000f00003057812 */ /* 0x000fe400078ec0ff */
[----:B------:R-:W-:-:S03]  /*00a0*/  SHF.R.S32.HI R3, RZ, 0xc, R3 ;  /* 0x0000000cff037819 */ /* 0x000fc60000011403 */
[----:B------:R-:W-:-:S05]  /*00b0*/  IMAD.IADD R5, R0, 0x1, -R5 ;  /* 0x0000000100057824 */ /* 0x000fca00078e0a05 */
[----:B------:R-:W-:-:S04]  /*00c0*/  PRMT R2, R5, 0x9910, RZ ;  /* 0x0000991005027816 */ /* 0x000fc800000000ff */
[----:B------:R-:W-:-:S04]  /*00d0*/  SHF.R.S32.HI R2, RZ, 0xf, R2 ;  /* 0x0000000fff027819 */ /* 0x000fc80000011402 */
[----:B------:R-:W-:-:S04]  /*00e0*/  LOP3.LUT R2, R2, 0xffff, RZ, 0xc0, !PT ;  /* 0x0000ffff02027812 */ /* 0x000fc800078ec0ff */
[----:B------:R-:W-:-:S04]  /*00f0*/  LEA.HI R2, R2, R5, RZ, 0x18 ;  /* 0x0000000502027211 */ /* 0x000fc800078fc0ff */
[C---:B------:R-:W-:Y:S02]  /*0100*/  LOP3.LUT R4, R2.reuse, 0xff00, RZ, 0xc0, !PT ;  /* 0x0000ff0002047812 */ /* 0x040fe400078ec0ff */
[----:B------:R-:W-:-:S03]  /*0110*/  PRMT R2, R2, 0x9910, RZ ;  /* 0x0000991002027816 */ /* 0x000fc600000000ff */
[----:B------:R-:W-:Y:S01]  /*0120*/  IMAD.MOV R4, RZ, RZ, -R4 ;  /* 0x000000ffff047224 */ /* 0x000fe200078e0a04 */
[----:B------:R-:W-:-:S04]  /*0130*/  SHF.R.S32.HI R2, RZ, 0x8, R2 ;  /* 0x00000008ff027819 */ /* 0x000fc80000011402 */
[----:B------:R-:W-:Y:S02]  /*0140*/  PRMT R4, R4, 0x7710, RZ ;  /* 0x0000771004047816 */ /* 0x000fe400000000ff */
[----:B------:R-:W-:-:S03]  /*0150*/  LOP3.LUT R2, R2, 0xffff, RZ, 0xc0, !PT ;  /* 0x0000ffff02027812 */ /* 0x000fc600078ec0ff */
[----:B------:R-:W-:-:S05]  /*0160*/  IMAD.IADD R5, R5, 0x1, R4 ;  /* 0x0000000105057824 */ /* 0x000fca00078e0204 */
[----:B------:R-:W-:Y:S01]  /*0170*/  PRMT R4, R5, 0x9910, RZ ;  /* 0x0000991005047816 */ /* 0x000fe200000000ff */
[----:B------:R-:W-:-:S04]  /*0180*/  IMAD.MOV.U32 R5, RZ, RZ, 0x2 ;  /* 0x00000002ff057424 */ /* 0x000fc800078e00ff */
[----:B------:R-:W-:-:S04]  /*0190*/  IMAD R3, R3, 0x100, R4 ;  /* 0x0000010003037824 */ /* 0x000fc800078e0204 */
[----:B------:R-:W-:-:S04]  /*01a0*/  IMAD R2, R2, 0x20000, R3 ;  /* 0x0002000002027824 */ /* 0x000fc800078e0203 */
[----:B------:R-:W-:-:S06]  /*01b0*/  IMAD.WIDE R2, R2, R5, c[0x0][0x160] ;  /* 0x0000580002027625 */ /* 0x000fcc00078e0205 */
[----:B------:R-:W2:Y:S02]  /*01c0*/  LDG.E R2, [R2.64] ;  /* 0x0000000402027981 */ /* 0x000ea4000c1e1900 */
[C---:B--2---:R-:W-:Y:S01]  /*01d0*/  PRMT R4, R2.reuse, 0x7632, R4 ;  /* 0x0000763202047816 */ /* 0x044fe20000000004 */
[----:B------:R-:W-:-:S04]  /*01e0*/  IMAD.U32 R6, R2, 0x10000, RZ ;  /* 0x0001000002067824 */ /* 0x000fc800078e00ff */
[----:B------:R-:W-:Y:S02]  /*01f0*/  IMAD.U32 R7, R4, 0x10000, RZ ;  /* 0x0001000004077824 */ /* 0x000fe400078e00ff */
[----:B------:R-:W-:-:S03]  /*0200*/  IMAD.WIDE R4, R0, R5, c[0x0][0x168] ;  /* 0x00005a0000047625 */ /* 0x000fc600078e0205 */
[----:B------:R-:W-:-:S05]  /*0210*/  F2FP.BF16.PACK_AB R7, R7, R6 ;  /* 0x000000060707723e */ /* 0x000fca00000010ff */
[----:B------:R-:W-:Y:S01]  /*0220*/  STG.E [R4.64], R7 ;  /* 0x0000000704007986 */ /* 0x000fe2000c101904 */
[----:B------:R-:W-:Y:S05]  /*0230*/  EXIT ;  /* 0x000000000000794d */ /* 0x000fea0003800000 */
.L_x_0:
[----:B------:R-:W-:-:S00]  /*0240*/  BRA `(.L_x_0) ;  /* 0xfffffff000007947 */ /* 0x000fc0000383ffff */
[----:B------:R-:W-:-:S00]  /*0250*/  NOP ;  /* 0x0000000000007918 */ /* 0x000fc00000000000 */
        /* <DEDUP_REMOVED lines=10> */
.L_x_1:
